//
// Generated by NVIDIA NVVM Compiler
//
// Compiler Build ID: CL-36424714
// Cuda compilation tools, release 13.0, V13.0.88
// Based on NVVM 20.0.0
//

.version 9.0
.target sm_100
.address_size 64

	// .globl	_Z8KrnlDmmyPfS_S_

.visible .entry _Z8KrnlDmmyPfS_S_(
	.param .u64 .ptr .align 1 _Z8KrnlDmmyPfS_S__param_0,
	.param .u64 .ptr .align 1 _Z8KrnlDmmyPfS_S__param_1,
	.param .u64 .ptr .align 1 _Z8KrnlDmmyPfS_S__param_2
)
{
	.reg .b32 	%r<6>;
	.reg .b32 	%f<5>;
	.reg .b64 	%rd<11>;

	ld.param.u64 	%rd1, [_Z8KrnlDmmyPfS_S__param_0];
	ld.param.u64 	%rd2, [_Z8KrnlDmmyPfS_S__param_1];
	ld.param.u64 	%rd3, [_Z8KrnlDmmyPfS_S__param_2];
	cvta.to.global.u64 	%rd4, %rd3;
	cvta.to.global.u64 	%rd5, %rd2;
	cvta.to.global.u64 	%rd6, %rd1;
	mov.u32 	%r1, %ctaid.x;
	mov.u32 	%r2, %ntid.x;
	mov.u32 	%r3, %tid.x;
	mad.lo.s32 	%r4, %r1, %r2, %r3;
	cvt.rn.f32.s32 	%f1, %r4;
	mul.wide.s32 	%rd7, %r4, 4;
	add.s64 	%rd8, %rd6, %rd7;
	st.global.f32 	[%rd8], %f1;
	add.s32 	%r5, %r4, 1;
	cvt.rn.f32.s32 	%f2, %r5;
	add.s64 	%rd9, %rd5, %rd7;
	st.global.f32 	[%rd9], %f2;
	ld.global.f32 	%f3, [%rd8];
	add.f32 	%f4, %f3, %f2;
	add.s64 	%rd10, %rd4, %rd7;
	st.global.f32 	[%rd10], %f4;
	ret;

}


// ===== COMPILED SASS (sm_100) =====

	.target	sm_100

	.elftype	@"ET_EXEC"


//--------------------- .note.nv.tkinfo           --------------------------
	.section	.note.nv.tkinfo,"",@"SHT_NOTE"
	.sectionflags	@"SHF_NOTE_NV_TKINFO"
	.tkinfo
        /*0018*/ 	.word	0x00000002
        /*0030*/ 	.string	""
        /*0030*/ 	.string	"ptxas"
        /*0030*/ 	.string	"Cuda compilation tools, release 13.0, V13.0.88"
        /*0030*/ 	.string	"Build cuda_13.0.r13.0/compiler.36424714_0"
        /*0030*/ 	.string	"-arch sm_100 -m 64 "



//--------------------- .note.nv.cuinfo           --------------------------
	.section	.note.nv.cuinfo,"",@"SHT_NOTE"
	.sectionflags	@"SHF_NOTE_NV_CUINFO"
        /*0018*/ 	.short	0x0002
        /*001a*/ 	.short	0x0064
        /*001c*/ 	.short	0x0082
	.zero		2


//--------------------- .nv.info                  --------------------------
	.section	.nv.info,"",@"SHT_CUDA_INFO"
	.align	4


	//----- nvinfo : EIATTR_REGCOUNT
	.align		4
        /*0000*/ 	.byte	0x04, 0x2f
        /*0002*/ 	.short	(.L_1 - .L_0)
	.align		4
.L_0:
        /*0004*/ 	.word	index@(_Z8KrnlDmmyPfS_S_)
        /*0008*/ 	.word	0x00000010


	//----- nvinfo : EIATTR_FRAME_SIZE
	.align		4
.L_1:
        /*000c*/ 	.byte	0x04, 0x11
        /*000e*/ 	.short	(.L_3 - .L_2)
	.align		4
.L_2:
        /*0010*/ 	.word	index@(_Z8KrnlDmmyPfS_S_)
        /*0014*/ 	.word	0x00000000


	//----- nvinfo : EIATTR_MIN_STACK_SIZE
	.align		4
.L_3:
        /*0018*/ 	.byte	0x04, 0x12
        /*001a*/ 	.short	(.L_5 - .L_4)
	.align		4
.L_4:
        /*001c*/ 	.word	index@(_Z8KrnlDmmyPfS_S_)
        /*0020*/ 	.word	0x00000000
.L_5:


//--------------------- .nv.compat                --------------------------
	.section	.nv.compat,"",@"SHT_CUDA_COMPAT_INFO"
	.align	4
        /*0000*/ 	.byte	0x02, 0x09, 0x00, 0x00, 0x02, 0x02, 0x01, 0x00, 0x02, 0x05, 0x05, 0x00, 0x03, 0x07, 0x01, 0x01
        /*0010*/ 	.byte	0x02, 0x03, 0x00, 0x00, 0x02, 0x06, 0x01, 0x00, 0x04, 0x0b, 0x08, 0x00, 0x09, 0x00, 0x00, 0x00
        /*0020*/ 	.byte	0x00, 0x00, 0x00, 0x00


//--------------------- .nv.info._Z8KrnlDmmyPfS_S_ --------------------------
	.section	.nv.info._Z8KrnlDmmyPfS_S_,"",@"SHT_CUDA_INFO"
	.sectionflags	@""
	.align	4


	//----- nvinfo : EIATTR_CUDA_API_VERSION
	.align		4
        /*0000*/ 	.byte	0x04, 0x37
        /*0002*/ 	.short	(.L_7 - .L_6)
.L_6:
        /*0004*/ 	.word	0x00000082


	//----- nvinfo : EIATTR_KPARAM_INFO
	.align		4
.L_7:
        /*0008*/ 	.byte	0x04, 0x17
        /*000a*/ 	.short	(.L_9 - .L_8)
.L_8:
        /*000c*/ 	.word	0x00000000
        /*0010*/ 	.short	0x0002
        /*0012*/ 	.short	0x0010
        /*0014*/ 	.byte	0x00, 0xf5, 0x21, 0x00


	//----- nvinfo : EIATTR_KPARAM_INFO
	.align		4
.L_9:
        /*0018*/ 	.byte	0x04, 0x17
        /*001a*/ 	.short	(.L_11 - .L_10)
.L_10:
        /*001c*/ 	.word	0x00000000
        /*0020*/ 	.short	0x0001
        /*0022*/ 	.short	0x0008
        /*0024*/ 	.byte	0x00, 0xf5, 0x21, 0x00


	//----- nvinfo : EIATTR_KPARAM_INFO
	.align		4
.L_11:
        /*0028*/ 	.byte	0x04, 0x17
        /*002a*/ 	.short	(.L_13 - .L_12)
.L_12:
        /*002c*/ 	.word	0x00000000
        /*0030*/ 	.short	0x0000
        /*0032*/ 	.short	0x0000
        /*0034*/ 	.byte	0x00, 0xf5, 0x21, 0x00


	//----- nvinfo : EIATTR_SPARSE_MMA_MASK
	.align		4
.L_13:
        /*0038*/ 	.byte	0x03, 0x50
        /*003a*/ 	.short	0x0000


	//----- nvinfo : EIATTR_MAXREG_COUNT
	.align		4
        /*003c*/ 	.byte	0x03, 0x1b
        /*003e*/ 	.short	0x00ff


	//----- nvinfo : EIATTR_MERCURY_ISA_VERSION
	.align		4
        /*0040*/ 	.byte	0x03, 0x5f
        /*0042*/ 	.short	0x0101


	//----- nvinfo : EIATTR_VRC_CTA_INIT_COUNT
	.align		4
        /*0044*/ 	.byte	0x02, 0x4a
	.zero		1
	.zero		1


	//----- nvinfo : EIATTR_EXIT_INSTR_OFFSETS
	.align		4
        /*0048*/ 	.byte	0x04, 0x1c
        /*004a*/ 	.short	(.L_15 - .L_14)


	//   ....[0]....
.L_14:
        /*004c*/ 	.word	0x00000140


	//----- nvinfo : EIATTR_CBANK_PARAM_SIZE
	.align		4
.L_15:
        /*0050*/ 	.byte	0x03, 0x19
        /*0052*/ 	.short	0x0018


	//----- nvinfo : EIATTR_PARAM_CBANK
	.align		4
        /*0054*/ 	.byte	0x04, 0x0a
        /*0056*/ 	.short	(.L_17 - .L_16)
	.align		4
.L_16:
        /*0058*/ 	.word	index@(.nv.constant0._Z8KrnlDmmyPfS_S_)
        /*005c*/ 	.short	0x0380
        /*005e*/ 	.short	0x0018


	//----- nvinfo : EIATTR_SW_WAR
	.align		4
.L_17:
        /*0060*/ 	.byte	0x04, 0x36
        /*0062*/ 	.short	(.L_19 - .L_18)
.L_18:
        /*0064*/ 	.word	0x00000008
.L_19:


//--------------------- .nv.callgraph             --------------------------
	.section	.nv.callgraph,"",@"SHT_CUDA_CALLGRAPH"
	.align	4
	.sectionentsize	8
	.align		4
        /*0000*/ 	.word	0x00000000
	.align		4
        /*0004*/ 	.word	0xffffffff
	.align		4
        /*0008*/ 	.word	0x00000000
	.align		4
        /*000c*/ 	.word	0xfffffffe
	.align		4
        /*0010*/ 	.word	0x00000000
	.align		4
        /*0014*/ 	.word	0xfffffffd
	.align		4
        /*0018*/ 	.word	0x00000000
	.align		4
        /*001c*/ 	.word	0xfffffffc


//--------------------- .text._Z8KrnlDmmyPfS_S_   --------------------------
	.section	.text._Z8KrnlDmmyPfS_S_,"ax",@progbits
	.align	128
        .global         _Z8KrnlDmmyPfS_S_
        .type           _Z8KrnlDmmyPfS_S_,@function
        .size           _Z8KrnlDmmyPfS_S_,(.L_x_1 - _Z8KrnlDmmyPfS_S_)
        .other          _Z8KrnlDmmyPfS_S_,@"STO_CUDA_ENTRY STV_DEFAULT"
_Z8KrnlDmmyPfS_S_:
.text._Z8KrnlDmmyPfS_S_:
[----:B------:R-:W-:Y:S01]  /*0000*/  LDC R1, c[0x0][0x37c] ;  /* 0x0000df00ff017b82 */ /* 0x000fe20000000800 */
[----:B------:R-:W0:Y:S07]  /*0010*/  S2R R0, SR_TID.X ;  /* 0x0000000000007919 */ /* 0x000e2e0000002100 */
[----:B------:R-:W0:Y:S01]  /*0020*/  S2UR UR6, SR_CTAID.X ;  /* 0x00000000000679c3 */ /* 0x000e220000002500 */
[----:B------:R-:W1:Y:S07]  /*0030*/  LDCU.64 UR4, c[0x0][0x358] ;  /* 0x00006b00ff0477ac */ /* 0x000e6e0008000a00 */
[----:B------:R-:W0:Y:S08]  /*0040*/  LDC R9, c[0x0][0x360] ;  /* 0x0000d800ff097b82 */ /* 0x000e300000000800 */
[----:B------:R-:W2:Y:S08]  /*0050*/  LDC.64 R2, c[0x0][0x380] ;  /* 0x0000e000ff027b82 */ /* 0x000eb00000000a00 */
[----:B------:R-:W3:Y:S01]  /*0060*/  LDC.64 R4, c[0x0][0x388] ;  /* 0x0000e200ff047b82 */ /* 0x000ee20000000a00 */
[----:B0-----:R-:W-:-:S07]  /*0070*/  IMAD R9, R9, UR6, R0 ;  /* 0x0000000609097c24 */ /* 0x001fce000f8e0200 */
[----:B------:R-:W0:Y:S01]  /*0080*/  LDC.64 R6, c[0x0][0x390] ;  /* 0x0000e400ff067b82 */ /* 0x000e220000000a00 */
[C---:B------:R-:W-:Y:S02]  /*0090*/  IADD3 R0, PT, PT, R9.reuse, 0x1, RZ ;  /* 0x0000000109007810 */ /* 0x040fe40007ffe0ff */
[----:B------:R-:W-:Y:S01]  /*00a0*/  I2FP.F32.S32 R11, R9 ;  /* 0x00000009000b7245 */ /* 0x000fe20000201400 */
[----:B--2---:R-:W-:Y:S01]  /*00b0*/  IMAD.WIDE R2, R9, 0x4, R2 ;  /* 0x0000000409027825 */ /* 0x004fe200078e0202 */
[----:B------:R-:W-:-:S04]  /*00c0*/  I2FP.F32.S32 R13, R0 ;  /* 0x00000000000d7245 */ /* 0x000fc80000201400 */
[----:B-1----:R-:W-:Y:S01]  /*00d0*/  STG.E desc[UR4][R2.64], R11 ;  /* 0x0000000b02007986 */ /* 0x002fe2000c101904 */
[----:B---3--:R-:W-:-:S05]  /*00e0*/  IMAD.WIDE R4, R9, 0x4, R4 ;  /* 0x0000000409047825 */ /* 0x008fca00078e0204 */
[----:B------:R-:W-:Y:S04]  /*00f0*/  STG.E desc[UR4][R4.64], R13 ;  /* 0x0000000d04007986 */ /* 0x000fe8000c101904 */
[----:B------:R-:W2:Y:S01]  /*0100*/  LDG.E R0, desc[UR4][R2.64] ;  /* 0x0000000402007981 */ /* 0x000ea2000c1e1900 */
[----:B0-----:R-:W-:-:S04]  /*0110*/  IMAD.WIDE R6, R9, 0x4, R6 ;  /* 0x0000000409067825 */ /* 0x001fc800078e0206 */
[----:B--2---:R-:W-:-:S05]  /*0120*/  FADD R9, R13, R0 ;  /* 0x000000000d097221 */ /* 0x004fca0000000000 */
[----:B------:R-:W-:Y:S01]  /*0130*/  STG.E desc[UR4][R6.64], R9 ;  /* 0x0000000906007986 */ /* 0x000fe2000c101904 */
[----:B------:R-:W-:Y:S05]  /*0140*/  EXIT ;  /* 0x000000000000794d */ /* 0x000fea0003800000 */
.L_x_0:
[----:B------:R-:W-:-:S00]  /*0150*/  BRA `(.L_x_0) ;  /* 0xfffffffc00fc7947 */ /* 0x000fc0000383ffff */
[----:B------:R-:W-:-:S00]  /*0160*/  NOP ;  /* 0x0000000000007918 */ /* 0x000fc00000000000 */
        /* <DEDUP_REMOVED lines=9> */
.L_x_1:


//--------------------- .nv.shared.reserved.0     --------------------------
	.section	.nv.shared.reserved.0,"aw",@nobits
	.weak		__nv_reservedSMEM_offset_0_alias
	.size		__nv_reservedSMEM_offset_0_alias, 0, 64
	.other		__nv_reservedSMEM_offset_0_alias,@"STO_CUDA_RESERVED_SHARED STV_DEFAULT"
__nv_reservedSMEM_offset_0_alias:
	.zero		0
	.zero		64


//--------------------- .nv.constant0._Z8KrnlDmmyPfS_S_ --------------------------
	.section	.nv.constant0._Z8KrnlDmmyPfS_S_,"a",@progbits
	.sectionflags	@""
	.align	4
.nv.constant0._Z8KrnlDmmyPfS_S_:
	.zero		920


//--------------------- SYMBOLS --------------------------

	.type		.nv.reservedSmem.offset0,@object
	.size		.nv.reservedSmem.offset0,0x4
